//
// Generated by NVIDIA NVVM Compiler
//
// Compiler Build ID: CL-36424714
// Cuda compilation tools, release 13.0, V13.0.88
// Based on NVVM 20.0.0
//

.version 9.0
.target sm_100
.address_size 64

	// .globl	addEBEQuotientKernel

.visible .entry addEBEQuotientKernel(
	.param .u32 addEBEQuotientKernel_param_0,
	.param .u64 .ptr .align 1 addEBEQuotientKernel_param_1,
	.param .u32 addEBEQuotientKernel_param_2,
	.param .f32 addEBEQuotientKernel_param_3,
	.param .u64 .ptr .align 1 addEBEQuotientKernel_param_4,
	.param .u32 addEBEQuotientKernel_param_5,
	.param .u64 .ptr .align 1 addEBEQuotientKernel_param_6,
	.param .u32 addEBEQuotientKernel_param_7,
	.param .f32 addEBEQuotientKernel_param_8
)
{
	.reg .pred 	%p<2>;
	.reg .b32 	%r<12>;
	.reg .b32 	%f<9>;
	.reg .b64 	%rd<13>;

	ld.param.u32 	%r5, [addEBEQuotientKernel_param_0];
	ld.param.u64 	%rd1, [addEBEQuotientKernel_param_1];
	ld.param.u32 	%r2, [addEBEQuotientKernel_param_2];
	ld.param.f32 	%f1, [addEBEQuotientKernel_param_3];
	ld.param.u64 	%rd2, [addEBEQuotientKernel_param_4];
	ld.param.u32 	%r3, [addEBEQuotientKernel_param_5];
	ld.param.u64 	%rd3, [addEBEQuotientKernel_param_6];
	ld.param.u32 	%r4, [addEBEQuotientKernel_param_7];
	ld.param.f32 	%f2, [addEBEQuotientKernel_param_8];
	mov.u32 	%r6, %ctaid.x;
	mov.u32 	%r7, %ntid.x;
	mov.u32 	%r8, %tid.x;
	mad.lo.s32 	%r1, %r6, %r7, %r8;
	setp.ge.s32 	%p1, %r1, %r5;
	@%p1 bra 	$L__BB0_2;
	cvta.to.global.u64 	%rd4, %rd1;
	cvta.to.global.u64 	%rd5, %rd2;
	cvta.to.global.u64 	%rd6, %rd3;
	mul.lo.s32 	%r9, %r2, %r1;
	mul.wide.s32 	%rd7, %r9, 4;
	add.s64 	%rd8, %rd4, %rd7;
	ld.global.f32 	%f3, [%rd8];
	mul.lo.s32 	%r10, %r3, %r1;
	mul.wide.s32 	%rd9, %r10, 4;
	add.s64 	%rd10, %rd5, %rd9;
	ld.global.f32 	%f4, [%rd10];
	mul.f32 	%f5, %f1, %f4;
	mul.lo.s32 	%r11, %r4, %r1;
	mul.wide.s32 	%rd11, %r11, 4;
	add.s64 	%rd12, %rd6, %rd11;
	ld.global.f32 	%f6, [%rd12];
	div.rn.f32 	%f7, %f5, %f6;
	fma.rn.f32 	%f8, %f2, %f3, %f7;
	st.global.f32 	[%rd8], %f8;
$L__BB0_2:
	ret;

}


// ===== COMPILED SASS (sm_100) =====

	.target	sm_100

	.elftype	@"ET_EXEC"


//--------------------- .note.nv.tkinfo           --------------------------
	.section	.note.nv.tkinfo,"",@"SHT_NOTE"
	.sectionflags	@"SHF_NOTE_NV_TKINFO"
	.tkinfo
        /*0018*/ 	.word	0x00000002
        /*0030*/ 	.string	""
        /*0030*/ 	.string	"ptxas"
        /*0030*/ 	.string	"Cuda compilation tools, release 13.0, V13.0.88"
        /*0030*/ 	.string	"Build cuda_13.0.r13.0/compiler.36424714_0"
        /*0030*/ 	.string	"-arch sm_100 -m 64 "



//--------------------- .note.nv.cuinfo           --------------------------
	.section	.note.nv.cuinfo,"",@"SHT_NOTE"
	.sectionflags	@"SHF_NOTE_NV_CUINFO"
        /*0018*/ 	.short	0x0002
        /*001a*/ 	.short	0x0064
        /*001c*/ 	.short	0x0082
	.zero		2


//--------------------- .nv.info                  --------------------------
	.section	.nv.info,"",@"SHT_CUDA_INFO"
	.align	4


	//----- nvinfo : EIATTR_REGCOUNT
	.align		4
        /*0000*/ 	.byte	0x04, 0x2f
        /*0002*/ 	.short	(.L_1 - .L_0)
	.align		4
.L_0:
        /*0004*/ 	.word	index@(addEBEQuotientKernel)
        /*0008*/ 	.word	0x00000012


	//----- nvinfo : EIATTR_FRAME_SIZE
	.align		4
.L_1:
        /*000c*/ 	.byte	0x04, 0x11
        /*000e*/ 	.short	(.L_3 - .L_2)
	.align		4
.L_2:
        /*0010*/ 	.word	index@($__internal_0_$__cuda_sm3x_div_rn_noftz_f32_slowpath)
        /*0014*/ 	.word	0x00000000


	//----- nvinfo : EIATTR_FRAME_SIZE
	.align		4
.L_3:
        /*0018*/ 	.byte	0x04, 0x11
        /*001a*/ 	.short	(.L_5 - .L_4)
	.align		4
.L_4:
        /*001c*/ 	.word	index@(addEBEQuotientKernel)
        /*0020*/ 	.word	0x00000000


	//----- nvinfo : EIATTR_MIN_STACK_SIZE
	.align		4
.L_5:
        /*0024*/ 	.byte	0x04, 0x12
        /*0026*/ 	.short	(.L_7 - .L_6)
	.align		4
.L_6:
        /*0028*/ 	.word	index@(addEBEQuotientKernel)
        /*002c*/ 	.word	0x00000000
.L_7:


//--------------------- .nv.compat                --------------------------
	.section	.nv.compat,"",@"SHT_CUDA_COMPAT_INFO"
	.align	4
        /*0000*/ 	.byte	0x02, 0x09, 0x00, 0x00, 0x02, 0x02, 0x01, 0x00, 0x02, 0x05, 0x05, 0x00, 0x03, 0x07, 0x01, 0x01
        /*0010*/ 	.byte	0x02, 0x03, 0x00, 0x00, 0x02, 0x06, 0x01, 0x00, 0x04, 0x0b, 0x08, 0x00, 0x01, 0x00, 0x00, 0x00
        /*0020*/ 	.byte	0x00, 0x00, 0x00, 0x00


//--------------------- .nv.info.addEBEQuotientKernel --------------------------
	.section	.nv.info.addEBEQuotientKernel,"",@"SHT_CUDA_INFO"
	.sectionflags	@""
	.align	4


	//----- nvinfo : EIATTR_CUDA_API_VERSION
	.align		4
        /*0000*/ 	.byte	0x04, 0x37
        /*0002*/ 	.short	(.L_9 - .L_8)
.L_8:
        /*0004*/ 	.word	0x00000082


	//----- nvinfo : EIATTR_KPARAM_INFO
	.align		4
.L_9:
        /*0008*/ 	.byte	0x04, 0x17
        /*000a*/ 	.short	(.L_11 - .L_10)
.L_10:
        /*000c*/ 	.word	0x00000000
        /*0010*/ 	.short	0x0008
        /*0012*/ 	.short	0x0034
        /*0014*/ 	.byte	0x00, 0xf0, 0x11, 0x00


	//----- nvinfo : EIATTR_KPARAM_INFO
	.align		4
.L_11:
        /*0018*/ 	.byte	0x04, 0x17
        /*001a*/ 	.short	(.L_13 - .L_12)
.L_12:
        /*001c*/ 	.word	0x00000000
        /*0020*/ 	.short	0x0007
        /*0022*/ 	.short	0x0030
        /*0024*/ 	.byte	0x00, 0xf0, 0x11, 0x00


	//----- nvinfo : EIATTR_KPARAM_INFO
	.align		4
.L_13:
        /*0028*/ 	.byte	0x04, 0x17
        /*002a*/ 	.short	(.L_15 - .L_14)
.L_14:
        /*002c*/ 	.word	0x00000000
        /*0030*/ 	.short	0x0006
        /*0032*/ 	.short	0x0028
        /*0034*/ 	.byte	0x00, 0xf5, 0x21, 0x00


	//----- nvinfo : EIATTR_KPARAM_INFO
	.align		4
.L_15:
        /*0038*/ 	.byte	0x04, 0x17
        /*003a*/ 	.short	(.L_17 - .L_16)
.L_16:
        /*003c*/ 	.word	0x00000000
        /*0040*/ 	.short	0x0005
        /*0042*/ 	.short	0x0020
        /*0044*/ 	.byte	0x00, 0xf0, 0x11, 0x00


	//----- nvinfo : EIATTR_KPARAM_INFO
	.align		4
.L_17:
        /*0048*/ 	.byte	0x04, 0x17
        /*004a*/ 	.short	(.L_19 - .L_18)
.L_18:
        /*004c*/ 	.word	0x00000000
        /*0050*/ 	.short	0x0004
        /*0052*/ 	.short	0x0018
        /*0054*/ 	.byte	0x00, 0xf5, 0x21, 0x00


	//----- nvinfo : EIATTR_KPARAM_INFO
	.align		4
.L_19:
        /*0058*/ 	.byte	0x04, 0x17
        /*005a*/ 	.short	(.L_21 - .L_20)
.L_20:
        /*005c*/ 	.word	0x00000000
        /*0060*/ 	.short	0x0003
        /*0062*/ 	.short	0x0014
        /*0064*/ 	.byte	0x00, 0xf0, 0x11, 0x00


	//----- nvinfo : EIATTR_KPARAM_INFO
	.align		4
.L_21:
        /*0068*/ 	.byte	0x04, 0x17
        /*006a*/ 	.short	(.L_23 - .L_22)
.L_22:
        /*006c*/ 	.word	0x00000000
        /*0070*/ 	.short	0x0002
        /*0072*/ 	.short	0x0010
        /*0074*/ 	.byte	0x00, 0xf0, 0x11, 0x00


	//----- nvinfo : EIATTR_KPARAM_INFO
	.align		4
.L_23:
        /*0078*/ 	.byte	0x04, 0x17
        /*007a*/ 	.short	(.L_25 - .L_24)
.L_24:
        /*007c*/ 	.word	0x00000000
        /*0080*/ 	.short	0x0001
        /*0082*/ 	.short	0x0008
        /*0084*/ 	.byte	0x00, 0xf5, 0x21, 0x00


	//----- nvinfo : EIATTR_KPARAM_INFO
	.align		4
.L_25:
        /*0088*/ 	.byte	0x04, 0x17
        /*008a*/ 	.short	(.L_27 - .L_26)
.L_26:
        /*008c*/ 	.word	0x00000000
        /*0090*/ 	.short	0x0000
        /*0092*/ 	.short	0x0000
        /*0094*/ 	.byte	0x00, 0xf0, 0x11, 0x00


	//----- nvinfo : EIATTR_SPARSE_MMA_MASK
	.align		4
.L_27:
        /*0098*/ 	.byte	0x03, 0x50
        /*009a*/ 	.short	0x0000


	//----- nvinfo : EIATTR_MAXREG_COUNT
	.align		4
        /*009c*/ 	.byte	0x03, 0x1b
        /*009e*/ 	.short	0x00ff


	//----- nvinfo : EIATTR_MERCURY_ISA_VERSION
	.align		4
        /*00a0*/ 	.byte	0x03, 0x5f
        /*00a2*/ 	.short	0x0101


	//----- nvinfo : EIATTR_VRC_CTA_INIT_COUNT
	.align		4
        /*00a4*/ 	.byte	0x02, 0x4a
	.zero		1
	.zero		1


	//----- nvinfo : EIATTR_EXIT_INSTR_OFFSETS
	.align		4
        /*00a8*/ 	.byte	0x04, 0x1c
        /*00aa*/ 	.short	(.L_29 - .L_28)


	//   ....[0]....
.L_28:
        /*00ac*/ 	.word	0x00000070


	//   ....[1]....
        /*00b0*/ 	.word	0x00000290


	//----- nvinfo : EIATTR_CRS_STACK_SIZE
	.align		4
.L_29:
        /*00b4*/ 	.byte	0x04, 0x1e
        /*00b6*/ 	.short	(.L_31 - .L_30)
.L_30:
        /*00b8*/ 	.word	0x00000000


	//----- nvinfo : EIATTR_CBANK_PARAM_SIZE
	.align		4
.L_31:
        /*00bc*/ 	.byte	0x03, 0x19
        /*00be*/ 	.short	0x0038


	//----- nvinfo : EIATTR_PARAM_CBANK
	.align		4
        /*00c0*/ 	.byte	0x04, 0x0a
        /*00c2*/ 	.short	(.L_33 - .L_32)
	.align		4
.L_32:
        /*00c4*/ 	.word	index@(.nv.constant0.addEBEQuotientKernel)
        /*00c8*/ 	.short	0x0380
        /*00ca*/ 	.short	0x0038


	//----- nvinfo : EIATTR_SW_WAR
	.align		4
.L_33:
        /*00cc*/ 	.byte	0x04, 0x36
        /*00ce*/ 	.short	(.L_35 - .L_34)
.L_34:
        /*00d0*/ 	.word	0x00000008
.L_35:


//--------------------- .nv.callgraph             --------------------------
	.section	.nv.callgraph,"",@"SHT_CUDA_CALLGRAPH"
	.align	4
	.sectionentsize	8
	.align		4
        /*0000*/ 	.word	0x00000000
	.align		4
        /*0004*/ 	.word	0xffffffff
	.align		4
        /*0008*/ 	.word	0x00000000
	.align		4
        /*000c*/ 	.word	0xfffffffe
	.align		4
        /*0010*/ 	.word	0x00000000
	.align		4
        /*0014*/ 	.word	0xfffffffd
	.align		4
        /*0018*/ 	.word	0x00000000
	.align		4
        /*001c*/ 	.word	0xfffffffc


//--------------------- .text.addEBEQuotientKernel --------------------------
	.section	.text.addEBEQuotientKernel,"ax",@progbits
	.align	128
        .global         addEBEQuotientKernel
        .type           addEBEQuotientKernel,@function
        .size           addEBEQuotientKernel,(.L_x_14 - addEBEQuotientKernel)
        .other          addEBEQuotientKernel,@"STO_CUDA_ENTRY STV_DEFAULT"
addEBEQuotientKernel:
.text.addEBEQuotientKernel:
[----:B------:R-:W-:Y:S01]  /*0000*/  LDC R1, c[0x0][0x37c] ;  /* 0x0000df00ff017b82 */ /* 0x000fe20000000800 */
[----:B------:R-:W0:Y:S07]  /*0010*/  S2R R3, SR_TID.X ;  /* 0x0000000000037919 */ /* 0x000e2e0000002100 */
[----:B------:R-:W0:Y:S01]  /*0020*/  S2UR UR4, SR_CTAID.X ;  /* 0x00000000000479c3 */ /* 0x000e220000002500 */
[----:B------:R-:W1:Y:S07]  /*0030*/  LDCU UR5, c[0x0][0x380] ;  /* 0x00007000ff0577ac */ /* 0x000e6e0008000800 */
[----:B------:R-:W0:Y:S02]  /*0040*/  LDC R0, c[0x0][0x360] ;  /* 0x0000d800ff007b82 */ /* 0x000e240000000800 */
[----:B0-----:R-:W-:-:S05]  /*0050*/  IMAD R0, R0, UR4, R3 ;  /* 0x0000000400007c24 */ /* 0x001fca000f8e0203 */
[----:B-1----:R-:W-:-:S13]  /*0060*/  ISETP.GE.AND P0, PT, R0, UR5, PT ;  /* 0x0000000500007c0c */ /* 0x002fda000bf06270 */
[----:B------:R-:W-:Y:S05]  /*0070*/  @P0 EXIT ;  /* 0x000000000000094d */ /* 0x000fea0003800000 */
[----:B------:R-:W0:Y:S01]  /*0080*/  LDCU UR6, c[0x0][0x3b0] ;  /* 0x00007600ff0677ac */ /* 0x000e220008000800 */
[----:B------:R-:W1:Y:S01]  /*0090*/  LDC.64 R8, c[0x0][0x3a8] ;  /* 0x0000ea00ff087b82 */ /* 0x000e620000000a00 */
[----:B------:R-:W2:Y:S07]  /*00a0*/  LDCU.64 UR4, c[0x0][0x358] ;  /* 0x00006b00ff0477ac */ /* 0x000eae0008000a00 */
[----:B------:R-:W3:Y:S08]  /*00b0*/  LDC.64 R6, c[0x0][0x398] ;  /* 0x0000e600ff067b82 */ /* 0x000ef00000000a00 */
[----:B------:R-:W4:Y:S01]  /*00c0*/  LDC.64 R4, c[0x0][0x388] ;  /* 0x0000e200ff047b82 */ /* 0x000f220000000a00 */
[----:B0-----:R-:W-:Y:S01]  /*00d0*/  IMAD R3, R0, UR6, RZ ;  /* 0x0000000600037c24 */ /* 0x001fe2000f8e02ff */
[----:B------:R-:W0:Y:S03]  /*00e0*/  LDCU UR6, c[0x0][0x3a0] ;  /* 0x00007400ff0677ac */ /* 0x000e260008000800 */
[----:B-1----:R-:W-:-:S05]  /*00f0*/  IMAD.WIDE R8, R3, 0x4, R8 ;  /* 0x0000000403087825 */ /* 0x002fca00078e0208 */
[----:B--2---:R-:W2:Y:S01]  /*0100*/  LDG.E R3, desc[UR4][R8.64] ;  /* 0x0000000408037981 */ /* 0x004ea2000c1e1900 */
[----:B0-----:R-:W-:Y:S01]  /*0110*/  IMAD R11, R0, UR6, RZ ;  /* 0x00000006000b7c24 */ /* 0x001fe2000f8e02ff */
[----:B------:R-:W0:Y:S03]  /*0120*/  LDCU.64 UR6, c[0x0][0x390] ;  /* 0x00007200ff0677ac */ /* 0x000e260008000a00 */
[----:B---3--:R-:W-:-:S06]  /*0130*/  IMAD.WIDE R6, R11, 0x4, R6 ;  /* 0x000000040b067825 */ /* 0x008fcc00078e0206 */
[----:B------:R-:W3:Y:S01]  /*0140*/  LDG.E R6, desc[UR4][R6.64] ;  /* 0x0000000406067981 */ /* 0x000ee2000c1e1900 */
[----:B0-----:R-:W-:-:S04]  /*0150*/  IMAD R11, R0, UR6, RZ ;  /* 0x00000006000b7c24 */ /* 0x001fc8000f8e02ff */
[----:B----4-:R-:W-:-:S05]  /*0160*/  IMAD.WIDE R4, R11, 0x4, R4 ;  /* 0x000000040b047825 */ /* 0x010fca00078e0204 */
[----:B------:R0:W5:Y:S01]  /*0170*/  LDG.E R2, desc[UR4][R4.64] ;  /* 0x0000000404027981 */ /* 0x000162000c1e1900 */
[----:B------:R-:W-:Y:S01]  /*0180*/  BSSY.RECONVERGENT B0, `(.L_x_0) ;  /* 0x000000d000007945 */ /* 0x000fe20003800200 */
[----:B--2---:R-:W1:Y:S01]  /*0190*/  MUFU.RCP R10, R3 ;  /* 0x00000003000a7308 */ /* 0x004e620000001000 */
[----:B---3--:R-:W-:Y:S01]  /*01a0*/  FMUL R0, R6, UR7 ;  /* 0x0000000706007c20 */ /* 0x008fe20008400000 */
[----:B-1----:R-:W-:-:S06]  /*01b0*/  FFMA R11, -R3, R10, 1 ;  /* 0x3f800000030b7423 */ /* 0x002fcc000000010a */
[----:B------:R-:W1:Y:S01]  /*01c0*/  FCHK P0, R0, R3 ;  /* 0x0000000300007302 */ /* 0x000e620000000000 */
[----:B------:R-:W-:-:S04]  /*01d0*/  FFMA R11, R10, R11, R10 ;  /* 0x0000000b0a0b7223 */ /* 0x000fc8000000000a */
[----:B------:R-:W-:-:S04]  /*01e0*/  FFMA R8, R0, R11, RZ ;  /* 0x0000000b00087223 */ /* 0x000fc800000000ff */
[----:B------:R-:W-:-:S04]  /*01f0*/  FFMA R9, -R3, R8, R0 ;  /* 0x0000000803097223 */ /* 0x000fc80000000100 */
[----:B------:R-:W-:Y:S01]  /*0200*/  FFMA R9, R11, R9, R8 ;  /* 0x000000090b097223 */ /* 0x000fe20000000008 */
[----:B01----:R-:W-:Y:S06]  /*0210*/  @!P0 BRA `(.L_x_1) ;  /* 0x00000000000c8947 */ /* 0x003fec0003800000 */
[----:B------:R-:W-:-:S07]  /*0220*/  MOV R6, 0x240 ;  /* 0x0000024000067802 */ /* 0x000fce0000000f00 */
[----:B-----5:R-:W-:Y:S05]  /*0230*/  CALL.REL.NOINC `($__internal_0_$__cuda_sm3x_div_rn_noftz_f32_slowpath) ;  /* 0x0000000000187944 */ /* 0x020fea0003c00000 */
[----:B------:R-:W-:-:S07]  /*0240*/  IMAD.MOV.U32 R9, RZ, RZ, R0 ;  /* 0x000000ffff097224 */ /* 0x000fce00078e0000 */
.L_x_1:
[----:B------:R-:W-:Y:S05]  /*0250*/  BSYNC.RECONVERGENT B0 ;  /* 0x0000000000007941 */ /* 0x000fea0003800200 */
.L_x_0:
[----:B------:R-:W0:Y:S02]  /*0260*/  LDCU UR6, c[0x0][0x3b4] ;  /* 0x00007680ff0677ac */ /* 0x000e240008000800 */
[----:B0----5:R-:W-:-:S05]  /*0270*/  FFMA R9, R2, UR6, R9 ;  /* 0x0000000602097c23 */ /* 0x021fca0008000009 */
[----:B------:R-:W-:Y:S01]  /*0280*/  STG.E desc[UR4][R4.64], R9 ;  /* 0x0000000904007986 */ /* 0x000fe2000c101904 */
[----:B------:R-:W-:Y:S05]  /*0290*/  EXIT ;  /* 0x000000000000794d */ /* 0x000fea0003800000 */
        .weak           $__internal_0_$__cuda_sm3x_div_rn_noftz_f32_slowpath
        .type           $__internal_0_$__cuda_sm3x_div_rn_noftz_f32_slowpath,@function
        .size           $__internal_0_$__cuda_sm3x_div_rn_noftz_f32_slowpath,(.L_x_14 - $__internal_0_$__cuda_sm3x_div_rn_noftz_f32_slowpath)
$__internal_0_$__cuda_sm3x_div_rn_noftz_f32_slowpath:
[--C-:B------:R-:W-:Y:S01]  /*02a0*/  SHF.R.U32.HI R8, RZ, 0x17, R3.reuse ;  /* 0x00000017ff087819 */ /* 0x100fe20000011603 */
[----:B------:R-:W-:Y:S01]  /*02b0*/  BSSY.RECONVERGENT B1, `(.L_x_2) ;  /* 0x0000064000017945 */ /* 0x000fe20003800200 */
[--C-:B------:R-:W-:Y:S01]  /*02c0*/  SHF.R.U32.HI R7, RZ, 0x17, R0.reuse ;  /* 0x00000017ff077819 */ /* 0x100fe20000011600 */
[----:B------:R-:W-:Y:S01]  /*02d0*/  IMAD.MOV.U32 R10, RZ, RZ, R0 ;  /* 0x000000ffff0a7224 */ /* 0x000fe200078e0000 */
[----:B------:R-:W-:Y:S01]  /*02e0*/  LOP3.LUT R9, R8, 0xff, RZ, 0xc0, !PT ;  /* 0x000000ff08097812 */ /* 0x000fe200078ec0ff */
[----:B------:R-:W-:Y:S01]  /*02f0*/  IMAD.MOV.U32 R11, RZ, RZ, R3 ;  /* 0x000000ffff0b7224 */ /* 0x000fe200078e0003 */
[----:B------:R-:W-:-:S03]  /*0300*/  LOP3.LUT R8, R7, 0xff, RZ, 0xc0, !PT ;  /* 0x000000ff07087812 */ /* 0x000fc600078ec0ff */
[----:B------:R-:W-:Y:S02]  /*0310*/  VIADD R13, R9, 0xffffffff ;  /* 0xffffffff090d7836 */ /* 0x000fe40000000000 */
[----:B------:R-:W-:-:S03]  /*0320*/  VIADD R12, R8, 0xffffffff ;  /* 0xffffffff080c7836 */ /* 0x000fc60000000000 */
[----:B------:R-:W-:-:S04]  /*0330*/  ISETP.GT.U32.AND P0, PT, R13, 0xfd, PT ;  /* 0x000000fd0d00780c */ /* 0x000fc80003f04070 */
[----:B------:R-:W-:-:S13]  /*0340*/  ISETP.GT.U32.OR P0, PT, R12, 0xfd, P0 ;  /* 0x000000fd0c00780c */ /* 0x000fda0000704470 */
[----:B------:R-:W-:Y:S01]  /*0350*/  @!P0 IMAD.MOV.U32 R7, RZ, RZ, RZ ;  /* 0x000000ffff078224 */ /* 0x000fe200078e00ff */
[----:B------:R-:W-:Y:S06]  /*0360*/  @!P0 BRA `(.L_x_3) ;  /* 0x00000000005c8947 */ /* 0x000fec0003800000 */
[----:B------:R-:W-:Y:S02]  /*0370*/  FSETP.GTU.FTZ.AND P0, PT, |R0|, +INF , PT ;  /* 0x7f8000000000780b */ /* 0x000fe40003f1c200 */
[----:B------:R-:W-:-:S04]  /*0380*/  FSETP.GTU.FTZ.AND P1, PT, |R3|, +INF , PT ;  /* 0x7f8000000300780b */ /* 0x000fc80003f3c200 */
[----:B------:R-:W-:-:S13]  /*0390*/  PLOP3.LUT P0, PT, P0, P1, PT, 0xf8, 0x8f ;  /* 0x00000000008f781c */ /* 0x000fda0000703f70 */
[----:B------:R-:W-:Y:S05]  /*03a0*/  @P0 BRA `(.L_x_4) ;  /* 0x00000004004c0947 */ /* 0x000fea0003800000 */
[----:B------:R-:W-:-:S13]  /*03b0*/  LOP3.LUT P0, RZ, R11, 0x7fffffff, R10, 0xc8, !PT ;  /* 0x7fffffff0bff7812 */ /* 0x000fda000780c80a */
[----:B------:R-:W-:Y:S05]  /*03c0*/  @!P0 BRA `(.L_x_5) ;  /* 0x00000004003c8947 */ /* 0x000fea0003800000 */
[C---:B------:R-:W-:Y:S02]  /*03d0*/  FSETP.NEU.FTZ.AND P2, PT, |R0|.reuse, +INF , PT ;  /* 0x7f8000000000780b */ /* 0x040fe40003f5d200 */
[----:B------:R-:W-:Y:S02]  /*03e0*/  FSETP.NEU.FTZ.AND P1, PT, |R3|, +INF , PT ;  /* 0x7f8000000300780b */ /* 0x000fe40003f3d200 */
[----:B------:R-:W-:-:S11]  /*03f0*/  FSETP.NEU.FTZ.AND P0, PT, |R0|, +INF , PT ;  /* 0x7f8000000000780b */ /* 0x000fd60003f1d200 */
[----:B------:R-:W-:Y:S05]  /*0400*/  @!P1 BRA !P2, `(.L_x_5) ;  /* 0x00000004002c9947 */ /* 0x000fea0005000000 */
[----:B------:R-:W-:-:S04]  /*0410*/  LOP3.LUT P2, RZ, R10, 0x7fffffff, RZ, 0xc0, !PT ;  /* 0x7fffffff0aff7812 */ /* 0x000fc8000784c0ff */
[----:B------:R-:W-:-:S13]  /*0420*/  PLOP3.LUT P1, PT, P1, P2, PT, 0x2f, 0xf2 ;  /* 0x0000000000f2781c */ /* 0x000fda0000f24577 */
[----:B------:R-:W-:Y:S05]  /*0430*/  @P1 BRA `(.L_x_6) ;  /* 0x0000000400181947 */ /* 0x000fea0003800000 */
[----:B------:R-:W-:-:S04]  /*0440*/  LOP3.LUT P1, RZ, R11, 0x7fffffff, RZ, 0xc0, !PT ;  /* 0x7fffffff0bff7812 */ /* 0x000fc8000782c0ff */
[----:B------:R-:W-:-:S13]  /*0450*/  PLOP3.LUT P0, PT, P0, P1, PT, 0x2f, 0xf2 ;  /* 0x0000000000f2781c */ /* 0x000fda0000702577 */
[----:B------:R-:W-:Y:S05]  /*0460*/  @P0 BRA `(.L_x_7) ;  /* 0x0000000400000947 */ /* 0x000fea0003800000 */
[----:B------:R-:W-:Y:S02]  /*0470*/  ISETP.GE.AND P0, PT, R12, RZ, PT ;  /* 0x000000ff0c00720c */ /* 0x000fe40003f06270 */
[----:B------:R-:W-:-:S11]  /*0480*/  ISETP.GE.AND P1, PT, R13, RZ, PT ;  /* 0x000000ff0d00720c */ /* 0x000fd60003f26270 */
[----:B------:R-:W-:Y:S02]  /*0490*/  @P0 IMAD.MOV.U32 R7, RZ, RZ, RZ ;  /* 0x000000ffff070224 */ /* 0x000fe400078e00ff */
[----:B------:R-:W-:Y:S01]  /*04a0*/  @!P0 FFMA R10, R0, 1.84467440737095516160e+19, RZ ;  /* 0x5f800000000a8823 */ /* 0x000fe200000000ff */
[----:B------:R-:W-:Y:S02]  /*04b0*/  @!P0 IMAD.MOV.U32 R7, RZ, RZ, -0x40 ;  /* 0xffffffc0ff078424 */ /* 0x000fe400078e00ff */
[----:B------:R-:W-:Y:S02]  /*04c0*/  @!P1 FFMA R11, R3, 1.84467440737095516160e+19, RZ ;  /* 0x5f800000030b9823 */ /* 0x000fe400000000ff */
[----:B------:R-:W-:-:S07]  /*04d0*/  @!P1 VIADD R7, R7, 0x40 ;  /* 0x0000004007079836 */ /* 0x000fce0000000000 */
.L_x_3:
[----:B------:R-:W-:Y:S01]  /*04e0*/  LEA R0, R9, 0xc0800000, 0x17 ;  /* 0xc080000009007811 */ /* 0x000fe200078eb8ff */
[----:B------:R-:W-:Y:S01]  /*04f0*/  VIADD R8, R8, 0xffffff81 ;  /* 0xffffff8108087836 */ /* 0x000fe20000000000 */
[----:B------:R-:W-:Y:S03]  /*0500*/  BSSY.RECONVERGENT B2, `(.L_x_8) ;  /* 0x0000035000027945 */ /* 0x000fe60003800200 */
[----:B------:R-:W-:Y:S02]  /*0510*/  IMAD.IADD R11, R11, 0x1, -R0 ;  /* 0x000000010b0b7824 */ /* 0x000fe400078e0a00 */
[C---:B------:R-:W-:Y:S01]  /*0520*/  IMAD R0, R8.reuse, -0x800000, R10 ;  /* 0xff80000008007824 */ /* 0x040fe200078e020a */
[----:B------:R-:W-:Y:S01]  /*0530*/  IADD3 R8, PT, PT, R8, 0x7f, -R9 ;  /* 0x0000007f08087810 */ /* 0x000fe20007ffe809 */
[----:B------:R-:W0:Y:S01]  /*0540*/  MUFU.RCP R3, R11 ;  /* 0x0000000b00037308 */ /* 0x000e220000001000 */
[----:B------:R-:W-:-:S03]  /*0550*/  FADD.FTZ R13, -R11, -RZ ;  /* 0x800000ff0b0d7221 */ /* 0x000fc60000010100 */
[----:B------:R-:W-:Y:S02]  /*0560*/  IMAD.IADD R8, R8, 0x1, R7 ;  /* 0x0000000108087824 */ /* 0x000fe400078e0207 */
[----:B0-----:R-:W-:-:S04]  /*0570*/  FFMA R12, R3, R13, 1 ;  /* 0x3f800000030c7423 */ /* 0x001fc8000000000d */
[----:B------:R-:W-:-:S04]  /*0580*/  FFMA R12, R3, R12, R3 ;  /* 0x0000000c030c7223 */ /* 0x000fc80000000003 */
[----:B------:R-:W-:-:S04]  /*0590*/  FFMA R3, R0, R12, RZ ;  /* 0x0000000c00037223 */ /* 0x000fc800000000ff */
[----:B------:R-:W-:-:S04]  /*05a0*/  FFMA R10, R13, R3, R0 ;  /* 0x000000030d0a7223 */ /* 0x000fc80000000000 */
[----:B------:R-:W-:-:S04]  /*05b0*/  FFMA R15, R12, R10, R3 ;  /* 0x0000000a0c0f7223 */ /* 0x000fc80000000003 */
[----:B------:R-:W-:-:S04]  /*05c0*/  FFMA R10, R13, R15, R0 ;  /* 0x0000000f0d0a7223 */ /* 0x000fc80000000000 */
[----:B------:R-:W-:-:S05]  /*05d0*/  FFMA R0, R12, R10, R15 ;  /* 0x0000000a0c007223 */ /* 0x000fca000000000f */
[----:B------:R-:W-:-:S04]  /*05e0*/  SHF.R.U32.HI R3, RZ, 0x17, R0 ;  /* 0x00000017ff037819 */ /* 0x000fc80000011600 */
[----:B------:R-:W-:-:S05]  /*05f0*/  LOP3.LUT R3, R3, 0xff, RZ, 0xc0, !PT ;  /* 0x000000ff03037812 */ /* 0x000fca00078ec0ff */
[----:B------:R-:W-:-:S04]  /*0600*/  IMAD.IADD R9, R3, 0x1, R8 ;  /* 0x0000000103097824 */ /* 0x000fc800078e0208 */
[----:B------:R-:W-:-:S05]  /*0610*/  VIADD R3, R9, 0xffffffff ;  /* 0xffffffff09037836 */ /* 0x000fca0000000000 */
[----:B------:R-:W-:-:S13]  /*0620*/  ISETP.GE.U32.AND P0, PT, R3, 0xfe, PT ;  /* 0x000000fe0300780c */ /* 0x000fda0003f06070 */
[----:B------:R-:W-:Y:S05]  /*0630*/  @!P0 BRA `(.L_x_9) ;  /* 0x0000000000808947 */ /* 0x000fea0003800000 */
[----:B------:R-:W-:-:S13]  /*0640*/  ISETP.GT.AND P0, PT, R9, 0xfe, PT ;  /* 0x000000fe0900780c */ /* 0x000fda0003f04270 */
[----:B------:R-:W-:Y:S05]  /*0650*/  @P0 BRA `(.L_x_10) ;  /* 0x00000000006c0947 */ /* 0x000fea0003800000 */
[----:B------:R-:W-:-:S13]  /*0660*/  ISETP.GE.AND P0, PT, R9, 0x1, PT ;  /* 0x000000010900780c */ /* 0x000fda0003f06270 */
[----:B------:R-:W-:Y:S05]  /*0670*/  @P0 BRA `(.L_x_11) ;  /* 0x0000000000740947 */ /* 0x000fea0003800000 */
[----:B------:R-:W-:Y:S02]  /*0680*/  ISETP.GE.AND P0, PT, R9, -0x18, PT ;  /* 0xffffffe80900780c */ /* 0x000fe40003f06270 */
[----:B------:R-:W-:-:S11]  /*0690*/  LOP3.LUT R0, R0, 0x80000000, RZ, 0xc0, !PT ;  /* 0x8000000000007812 */ /* 0x000fd600078ec0ff */
[----:B------:R-:W-:Y:S05]  /*06a0*/  @!P0 BRA `(.L_x_11) ;  /* 0x0000000000688947 */ /* 0x000fea0003800000 */
[CCC-:B------:R-:W-:Y:S01]  /*06b0*/  FFMA.RZ R3, R12.reuse, R10.reuse, R15.reuse ;  /* 0x0000000a0c037223 */ /* 0x1c0fe2000000c00f */
[CCC-:B------:R-:W-:Y:S01]  /*06c0*/  FFMA.RM R8, R12.reuse, R10.reuse, R15.reuse ;  /* 0x0000000a0c087223 */ /* 0x1c0fe2000000400f */
[C---:B------:R-:W-:Y:S02]  /*06d0*/  ISETP.NE.AND P2, PT, R9.reuse, RZ, PT ;  /* 0x000000ff0900720c */ /* 0x040fe40003f45270 */
[----:B------:R-:W-:Y:S02]  /*06e0*/  ISETP.NE.AND P1, PT, R9, RZ, PT ;  /* 0x000000ff0900720c */ /* 0x000fe40003f25270 */
[----:B------:R-:W-:Y:S01]  /*06f0*/  LOP3.LUT R7, R3, 0x7fffff, RZ, 0xc0, !PT ;  /* 0x007fffff03077812 */ /* 0x000fe200078ec0ff */
[----:B------:R-:W-:Y:S01]  /*0700*/  FFMA.RP R3, R12, R10, R15 ;  /* 0x0000000a0c037223 */ /* 0x000fe2000000800f */
[----:B------:R-:W-:Y:S02]  /*0710*/  VIADD R10, R9, 0x20 ;  /* 0x00000020090a7836 */ /* 0x000fe40000000000 */
[----:B------:R-:W-:Y:S01]  /*0720*/  LOP3.LUT R7, R7, 0x800000, RZ, 0xfc, !PT ;  /* 0x0080000007077812 */ /* 0x000fe200078efcff */
[----:B------:R-:W-:Y:S01]  /*0730*/  IMAD.MOV R9, RZ, RZ, -R9 ;  /* 0x000000ffff097224 */ /* 0x000fe200078e0a09 */
[----:B------:R-:W-:-:S02]  /*0740*/  FSETP.NEU.FTZ.AND P0, PT, R3, R8, PT ;  /* 0x000000080300720b */ /* 0x000fc40003f1d000 */
[----:B------:R-:W-:Y:S02]  /*0750*/  SHF.L.U32 R10, R7, R10, RZ ;  /* 0x0000000a070a7219 */ /* 0x000fe400000006ff */
[----:B------:R-:W-:Y:S02]  /*0760*/  SEL R8, R9, RZ, P2 ;  /* 0x000000ff09087207 */ /* 0x000fe40001000000 */
[----:B------:R-:W-:Y:S02]  /*0770*/  ISETP.NE.AND P1, PT, R10, RZ, P1 ;  /* 0x000000ff0a00720c */ /* 0x000fe40000f25270 */
[----:B------:R-:W-:Y:S02]  /*0780*/  SHF.R.U32.HI R8, RZ, R8, R7 ;  /* 0x00000008ff087219 */ /* 0x000fe40000011607 */
[----:B------:R-:W-:Y:S02]  /*0790*/  PLOP3.LUT P0, PT, P0, P1, PT, 0xf8, 0x8f ;  /* 0x00000000008f781c */ /* 0x000fe40000703f70 */
[----:B------:R-:W-:-:S02]  /*07a0*/  SHF.R.U32.HI R10, RZ, 0x1, R8 ;  /* 0x00000001ff0a7819 */ /* 0x000fc40000011608 */
[----:B------:R-:W-:-:S04]  /*07b0*/  SEL R3, RZ, 0x1, !P0 ;  /* 0x00000001ff037807 */ /* 0x000fc80004000000 */
[----:B------:R-:W-:-:S04]  /*07c0*/  LOP3.LUT R3, R3, 0x1, R10, 0xf8, !PT ;  /* 0x0000000103037812 */ /* 0x000fc800078ef80a */
[----:B------:R-:W-:-:S05]  /*07d0*/  LOP3.LUT R3, R3, R8, RZ, 0xc0, !PT ;  /* 0x0000000803037212 */ /* 0x000fca00078ec0ff */
[----:B------:R-:W-:-:S05]  /*07e0*/  IMAD.IADD R3, R10, 0x1, R3 ;  /* 0x000000010a037824 */ /* 0x000fca00078e0203 */
[----:B------:R-:W-:Y:S01]  /*07f0*/  LOP3.LUT R0, R3, R0, RZ, 0xfc, !PT ;  /* 0x0000000003007212 */ /* 0x000fe200078efcff */
[----:B------:R-:W-:Y:S06]  /*0800*/  BRA `(.L_x_11) ;  /* 0x0000000000107947 */ /* 0x000fec0003800000 */
.L_x_10:
[----:B------:R-:W-:-:S04]  /*0810*/  LOP3.LUT R0, R0, 0x80000000, RZ, 0xc0, !PT ;  /* 0x8000000000007812 */ /* 0x000fc800078ec0ff */
[----:B------:R-:W-:Y:S01]  /*0820*/  LOP3.LUT R0, R0, 0x7f800000, RZ, 0xfc, !PT ;  /* 0x7f80000000007812 */ /* 0x000fe200078efcff */
[----:B------:R-:W-:Y:S06]  /*0830*/  BRA `(.L_x_11) ;  /* 0x0000000000047947 */ /* 0x000fec0003800000 */
.L_x_9:
[----:B------:R-:W-:-:S07]  /*0840*/  IMAD R0, R8, 0x800000, R0 ;  /* 0x0080000008007824 */ /* 0x000fce00078e0200 */
.L_x_11:
[----:B------:R-:W-:Y:S05]  /*0850*/  BSYNC.RECONVERGENT B2 ;  /* 0x0000000000027941 */ /* 0x000fea0003800200 */
.L_x_8:
[----:B------:R-:W-:Y:S05]  /*0860*/  BRA `(.L_x_12) ;  /* 0x0000000000207947 */ /* 0x000fea0003800000 */
.L_x_7:
[----:B------:R-:W-:-:S04]  /*0870*/  LOP3.LUT R0, R11, 0x80000000, R10, 0x48, !PT ;  /* 0x800000000b007812 */ /* 0x000fc800078e480a */
[----:B------:R-:W-:Y:S01]  /*0880*/  LOP3.LUT R0, R0, 0x7f800000, RZ, 0xfc, !PT ;  /* 0x7f80000000007812 */ /* 0x000fe200078efcff */
[----:B------:R-:W-:Y:S06]  /*0890*/  BRA `(.L_x_12) ;  /* 0x0000000000147947 */ /* 0x000fec0003800000 */
.L_x_6:
[----:B------:R-:W-:Y:S01]  /*08a0*/  LOP3.LUT R0, R11, 0x80000000, R10, 0x48, !PT ;  /* 0x800000000b007812 */ /* 0x000fe200078e480a */
[----:B------:R-:W-:Y:S06]  /*08b0*/  BRA `(.L_x_12) ;  /* 0x00000000000c7947 */ /* 0x000fec0003800000 */
.L_x_5:
[----:B------:R-:W0:Y:S01]  /*08c0*/  MUFU.RSQ R0, -QNAN ;  /* 0xffc0000000007908 */ /* 0x000e220000001400 */
[----:B------:R-:W-:Y:S05]  /*08d0*/  BRA `(.L_x_12) ;  /* 0x0000000000047947 */ /* 0x000fea0003800000 */
.L_x_4:
[----:B------:R-:W-:-:S07]  /*08e0*/  FADD.FTZ R0, R0, R3 ;  /* 0x0000000300007221 */ /* 0x000fce0000010000 */
.L_x_12:
[----:B------:R-:W-:Y:S05]  /*08f0*/  BSYNC.RECONVERGENT B1 ;  /* 0x0000000000017941 */ /* 0x000fea0003800200 */
.L_x_2:
[----:B------:R-:W-:-:S04]  /*0900*/  IMAD.MOV.U32 R7, RZ, RZ, 0x0 ;  /* 0x00000000ff077424 */ /* 0x000fc800078e00ff */
[----:B0-----:R-:W-:Y:S05]  /*0910*/  RET.REL.NODEC R6 `(addEBEQuotientKernel) ;  /* 0xfffffff406b87950 */ /* 0x001fea0003c3ffff */
.L_x_13:
[----:B------:R-:W-:-:S00]  /*0920*/  BRA `(.L_x_13) ;  /* 0xfffffffc00fc7947 */ /* 0x000fc0000383ffff */
[----:B------:R-:W-:-:S00]  /*0930*/  NOP ;  /* 0x0000000000007918 */ /* 0x000fc00000000000 */
        /* <DEDUP_REMOVED lines=12> */
.L_x_14:


//--------------------- .nv.shared.reserved.0     --------------------------
	.section	.nv.shared.reserved.0,"aw",@nobits
	.weak		__nv_reservedSMEM_offset_0_alias
	.size		__nv_reservedSMEM_offset_0_alias, 0, 64
	.other		__nv_reservedSMEM_offset_0_alias,@"STO_CUDA_RESERVED_SHARED STV_DEFAULT"
__nv_reservedSMEM_offset_0_alias:
	.zero		0
	.zero		64


//--------------------- .nv.constant0.addEBEQuotientKernel --------------------------
	.section	.nv.constant0.addEBEQuotientKernel,"a",@progbits
	.sectionflags	@""
	.align	4
.nv.constant0.addEBEQuotientKernel:
	.zero		952


//--------------------- SYMBOLS --------------------------

	.type		.nv.reservedSmem.offset0,@object
	.size		.nv.reservedSmem.offset0,0x4
